	.headerflags	@"EF_CUDA_TEXMODE_UNIFIED EF_CUDA_64BIT_ADDRESS EF_CUDA_ACCELERATORS EF_CUDA_SM90 EF_CUDA_VIRTUAL_SM(EF_CUDA_SM90)"
	.elftype	@"ET_EXEC"


//--------------------- .nv.info                  --------------------------
	.section	.nv.info,"",@"SHT_CUDA_INFO"
	.align	4


	//----- nvinfo : EIATTR_REGCOUNT
	.align		4
        /*0000*/ 	.byte	0x04, 0x2f
        /*0002*/ 	.short	(.L_3 - .L_2)
	.align		4
.L_2:
        /*0004*/ 	.word	index@(triton_poi_fused__native_batch_norm_legit_no_training_convolution_37)
        /*0008*/ 	.word	0x00000017


	//----- nvinfo : EIATTR_MIN_STACK_SIZE
	.align		4
.L_3:
        /*000c*/ 	.byte	0x04, 0x12
        /*000e*/ 	.short	(.L_5 - .L_4)
	.align		4
.L_4:
        /*0010*/ 	.word	index@(triton_poi_fused__native_batch_norm_legit_no_training_convolution_37)
        /*0014*/ 	.word	0x00000000


	//----- nvinfo : EIATTR_FRAME_SIZE
	.align		4
.L_5:
        /*0018*/ 	.byte	0x04, 0x11
        /*001a*/ 	.short	(.L_7 - .L_6)
	.align		4
.L_6:
        /*001c*/ 	.word	index@(triton_poi_fused__native_batch_norm_legit_no_training_convolution_37)
        /*0020*/ 	.word	0x00000000


	//----- nvinfo : EIATTR_MIN_STACK_SIZE
	.align		4
.L_7:
        /*0024*/ 	.byte	0x04, 0x12
        /*0026*/ 	.short	(.L_9 - .L_8)
	.align		4
.L_8:
        /*0028*/ 	.word	index@(triton_poi_fused__native_batch_norm_legit_no_training_convolution_37)
        /*002c*/ 	.word	0x00000000
.L_9:


//--------------------- .nv.info.triton_poi_fused__native_batch_norm_legit_no_training_convolution_37 --------------------------
	.section	.nv.info.triton_poi_fused__native_batch_norm_legit_no_training_convolution_37,"",@"SHT_CUDA_INFO"
	.sectionflags	@""
	.align	4


	//----- nvinfo : EIATTR_CUDA_API_VERSION
	.align		4
        /*0000*/ 	.byte	0x04, 0x37
        /*0002*/ 	.short	(.L_11 - .L_10)
.L_10:
        /*0004*/ 	.word	0x0000007c


	//----- nvinfo : EIATTR_KPARAM_INFO
	.align		4
.L_11:
        /*0008*/ 	.byte	0x04, 0x17
        /*000a*/ 	.short	(.L_13 - .L_12)
.L_12:
        /*000c*/ 	.word	0x00000000
        /*0010*/ 	.short	0x0007
        /*0012*/ 	.short	0x0038
        /*0014*/ 	.byte	0x00, 0xf0, 0x11, 0x00


	//----- nvinfo : EIATTR_KPARAM_INFO
	.align		4
.L_13:
        /*0018*/ 	.byte	0x04, 0x17
        /*001a*/ 	.short	(.L_15 - .L_14)
.L_14:
        /*001c*/ 	.word	0x00000000
        /*0020*/ 	.short	0x0006
        /*0022*/ 	.short	0x0030
        /*0024*/ 	.byte	0x00, 0xf4, 0x21, 0x00


	//----- nvinfo : EIATTR_KPARAM_INFO
	.align		4
.L_15:
        /*0028*/ 	.byte	0x04, 0x17
        /*002a*/ 	.short	(.L_17 - .L_16)
.L_16:
        /*002c*/ 	.word	0x00000000
        /*0030*/ 	.short	0x0005
        /*0032*/ 	.short	0x0028
        /*0034*/ 	.byte	0x00, 0xf4, 0x21, 0x00


	//----- nvinfo : EIATTR_KPARAM_INFO
	.align		4
.L_17:
        /*0038*/ 	.byte	0x04, 0x17
        /*003a*/ 	.short	(.L_19 - .L_18)
.L_18:
        /*003c*/ 	.word	0x00000000
        /*0040*/ 	.short	0x0004
        /*0042*/ 	.short	0x0020
        /*0044*/ 	.byte	0x00, 0xf4, 0x21, 0x00


	//----- nvinfo : EIATTR_KPARAM_INFO
	.align		4
.L_19:
        /*0048*/ 	.byte	0x04, 0x17
        /*004a*/ 	.short	(.L_21 - .L_20)
.L_20:
        /*004c*/ 	.word	0x00000000
        /*0050*/ 	.short	0x0003
        /*0052*/ 	.short	0x0018
        /*0054*/ 	.byte	0x00, 0xf4, 0x21, 0x00


	//----- nvinfo : EIATTR_KPARAM_INFO
	.align		4
.L_21:
        /*0058*/ 	.byte	0x04, 0x17
        /*005a*/ 	.short	(.L_23 - .L_22)
.L_22:
        /*005c*/ 	.word	0x00000000
        /*0060*/ 	.short	0x0002
        /*0062*/ 	.short	0x0010
        /*0064*/ 	.byte	0x00, 0xf4, 0x21, 0x00


	//----- nvinfo : EIATTR_KPARAM_INFO
	.align		4
.L_23:
        /*0068*/ 	.byte	0x04, 0x17
        /*006a*/ 	.short	(.L_25 - .L_24)
.L_24:
        /*006c*/ 	.word	0x00000000
        /*0070*/ 	.short	0x0001
        /*0072*/ 	.short	0x0008
        /*0074*/ 	.byte	0x00, 0xf4, 0x21, 0x00


	//----- nvinfo : EIATTR_KPARAM_INFO
	.align		4
.L_25:
        /*0078*/ 	.byte	0x04, 0x17
        /*007a*/ 	.short	(.L_27 - .L_26)
.L_26:
        /*007c*/ 	.word	0x00000000
        /*0080*/ 	.short	0x0000
        /*0082*/ 	.short	0x0000
        /*0084*/ 	.byte	0x00, 0xf4, 0x21, 0x00


	//----- nvinfo : EIATTR_SPARSE_MMA_MASK
	.align		4
.L_27:
        /*0088*/ 	.byte	0x03, 0x50
        /*008a*/ 	.short	0x0000


	//----- nvinfo : EIATTR_MAXREG_COUNT
	.align		4
        /*008c*/ 	.byte	0x03, 0x1b
        /*008e*/ 	.short	0x00ff


	//----- nvinfo : EIATTR_EXIT_INSTR_OFFSETS
	.align		4
        /*0090*/ 	.byte	0x04, 0x1c
        /*0092*/ 	.short	(.L_29 - .L_28)


	//   ....[0]....
.L_28:
        /*0094*/ 	.word	0x000003f0


	//----- nvinfo : EIATTR_REQNTID
	.align		4
.L_29:
        /*0098*/ 	.byte	0x04, 0x10
        /*009a*/ 	.short	(.L_31 - .L_30)
.L_30:
        /*009c*/ 	.word	0x00000100
        /*00a0*/ 	.word	0x00000001
        /*00a4*/ 	.word	0x00000001


	//----- nvinfo : EIATTR_CBANK_PARAM_SIZE
	.align		4
.L_31:
        /*00a8*/ 	.byte	0x03, 0x19
        /*00aa*/ 	.short	0x003c


	//----- nvinfo : EIATTR_PARAM_CBANK
	.align		4
        /*00ac*/ 	.byte	0x04, 0x0a
        /*00ae*/ 	.short	(.L_33 - .L_32)
	.align		4
.L_32:
        /*00b0*/ 	.word	index@(.nv.constant0.triton_poi_fused__native_batch_norm_legit_no_training_convolution_37)
        /*00b4*/ 	.short	0x0210
        /*00b6*/ 	.short	0x003c


	//----- nvinfo : EIATTR_SW_WAR
	.align		4
.L_33:
        /*00b8*/ 	.byte	0x04, 0x36
        /*00ba*/ 	.short	(.L_35 - .L_34)
.L_34:
        /*00bc*/ 	.word	0x00000008
.L_35:


//--------------------- .nv.callgraph             --------------------------
	.section	.nv.callgraph,"",@"SHT_CUDA_CALLGRAPH"
	.align	4
	.sectionentsize	8
	.align		4
        /*0000*/ 	.word	0x00000000
	.align		4
        /*0004*/ 	.word	0xffffffff
	.align		4
        /*0008*/ 	.word	0x00000000
	.align		4
        /*000c*/ 	.word	0xfffffffe
	.align		4
        /*0010*/ 	.word	0x00000000
	.align		4
        /*0014*/ 	.word	0xfffffffd
	.align		4
        /*0018*/ 	.word	0x00000000
	.align		4
        /*001c*/ 	.word	0xfffffffc


//--------------------- .nv.constant4             --------------------------
	.section	.nv.constant4,"a",@progbits
	.align	8
	.align		8
.nv.constant4:
        /*0000*/ 	.dword	_$_str
	.align		8
        /*0008*/ 	.dword	_$_str_$_2


//--------------------- .text.triton_poi_fused__native_batch_norm_legit_no_training_convolution_37 --------------------------
	.section	.text.triton_poi_fused__native_batch_norm_legit_no_training_convolution_37,"ax",@progbits
	.align	128
        .global         triton_poi_fused__native_batch_norm_legit_no_training_convolution_37
        .type           triton_poi_fused__native_batch_norm_legit_no_training_convolution_37,@function
        .size           triton_poi_fused__native_batch_norm_legit_no_training_convolution_37,(.L_x_1 - triton_poi_fused__native_batch_norm_legit_no_training_convolution_37)
        .other          triton_poi_fused__native_batch_norm_legit_no_training_convolution_37,@"STO_CUDA_ENTRY STV_DEFAULT"
triton_poi_fused__native_batch_norm_legit_no_training_convolution_37:
.text.triton_poi_fused__native_batch_norm_legit_no_training_convolution_37:
[----:B------:R-:W-:Y:S01]  /*0000*/  LDC R1, c[0x0][0x28] ;  /* 0x00000a00ff017b82 */ /* 0x000fe20000000800 */
[----:B------:R-:W1:Y:S07]  /*0010*/  S2R R0, SR_TID.X ;  /* 0x0000000000007919 */ /* 0x000e6e0000002100 */
[----:B------:R-:W2:Y:S01]  /*0020*/  LDC.64 R6, c[0x0][0x228] ;  /* 0x00008a00ff067b82 */ /* 0x000ea20000000a00 */
[----:B------:R-:W-:Y:S01]  /*0030*/  ULDC.64 UR4, c[0x0][0x208] ;  /* 0x0000820000047ab9 */ /* 0x000fe20000000a00 */
[----:B------:R-:W3:Y:S06]  /*0040*/  S2R R5, SR_CTAID.X ;  /* 0x0000000000057919 */ /* 0x000eec0000002500 */
[----:B------:R-:W4:Y:S08]  /*0050*/  LDC.64 R12, c[0x0][0x218] ;  /* 0x00008600ff0c7b82 */ /* 0x000f300000000a00 */
[----:B------:R-:W5:Y:S08]  /*0060*/  LDC.64 R14, c[0x0][0x220] ;  /* 0x00008800ff0e7b82 */ /* 0x000f700000000a00 */
[----:B------:R-:W5:Y:S01]  /*0070*/  LDC.64 R10, c[0x0][0x238] ;  /* 0x00008e00ff0a7b82 */ /* 0x000f620000000a00 */
[----:B-1----:R-:W-:-:S07]  /*0080*/  SHF.L.U32 R0, R0, 0x1, RZ ;  /* 0x0000000100007819 */ /* 0x002fce00000006ff */
[----:B------:R-:W1:Y:S01]  /*0090*/  LDC.64 R16, c[0x0][0x230] ;  /* 0x00008c00ff107b82 */ /* 0x000e620000000a00 */
[----:B---3--:R-:W-:Y:S02]  /*00a0*/  SHF.R.S32.HI R3, RZ, 0x16, R5 ;  /* 0x00000016ff037819 */ /* 0x008fe40000011405 */
[----:B------:R-:W-:Y:S02]  /*00b0*/  LOP3.LUT R0, R0, 0x1fe, RZ, 0xc0, !PT ;  /* 0x000001fe00007812 */ /* 0x000fe400078ec0ff */
[----:B------:R-:W-:Y:S02]  /*00c0*/  SGXT R3, R3, 0x1 ;  /* 0x000000010303781a */ /* 0x000fe40000000200 */
[----:B------:R-:W-:-:S04]  /*00d0*/  LEA R0, R5, R0, 0x9 ;  /* 0x0000000005007211 */ /* 0x000fc800078e48ff */
[----:B------:R-:W-:-:S04]  /*00e0*/  LEA.HI R3, R3, R0, RZ, 0x8 ;  /* 0x0000000003037211 */ /* 0x000fc800078f40ff */
[----:B------:R-:W-:-:S04]  /*00f0*/  LOP3.LUT R3, R3, 0xffffff00, RZ, 0xc0, !PT ;  /* 0xffffff0003037812 */ /* 0x000fc800078ec0ff */
[----:B------:R-:W-:Y:S02]  /*0100*/  IADD3 R8, R0, -R3, RZ ;  /* 0x8000000300087210 */ /* 0x000fe40007ffe0ff */
[----:B------:R-:W3:Y:S03]  /*0110*/  LDC.64 R2, c[0x0][0x210] ;  /* 0x00008400ff027b82 */ /* 0x000ee60000000a00 */
[----:B--2---:R-:W-:-:S06]  /*0120*/  IMAD.WIDE R6, R8, 0x4, R6 ;  /* 0x0000000408067825 */ /* 0x004fcc00078e0206 */
[----:B------:R-:W2:Y:S01]  /*0130*/  LDG.E.EL.64 R6, desc[UR4][R6.64] ;  /* 0x0000000406067981 */ /* 0x000ea2000c2e1b00 */
[----:B----4-:R-:W-:-:S04]  /*0140*/  IMAD.WIDE R12, R8, 0x4, R12 ;  /* 0x00000004080c7825 */ /* 0x010fc800078e020c */
[C---:B-----5:R-:W-:Y:S02]  /*0150*/  IMAD.WIDE R14, R8.reuse, 0x4, R14 ;  /* 0x00000004080e7825 */ /* 0x060fe400078e020e */
[----:B------:R-:W4:Y:S02]  /*0160*/  LDG.E.EL.64 R12, desc[UR4][R12.64] ;  /* 0x000000040c0c7981 */ /* 0x000f24000c2e1b00 */
[----:B0-----:R-:W-:Y:S02]  /*0170*/  IMAD.WIDE R10, R8, 0x4, R10 ;  /* 0x00000004080a7825 */ /* 0x001fe400078e020a */
[----:B------:R-:W5:Y:S02]  /*0180*/  LDG.E.EL.64 R14, desc[UR4][R14.64] ;  /* 0x000000040e0e7981 */ /* 0x000f64000c2e1b00 */
[----:B---3--:R-:W-:Y:S02]  /*0190*/  IMAD.WIDE R2, R0, 0x4, R2 ;  /* 0x0000000400027825 */ /* 0x008fe400078e0202 */
[----:B------:R-:W3:Y:S04]  /*01a0*/  LDG.E.EL.64 R10, desc[UR4][R10.64] ;  /* 0x000000040a0a7981 */ /* 0x000ee8000c2e1b00 */
[----:B------:R-:W4:Y:S01]  /*01b0*/  LDG.E.64 R4, desc[UR4][R2.64] ;  /* 0x0000000402047981 */ /* 0x000f22000c1e1b00 */
[----:B-1----:R-:W-:-:S05]  /*01c0*/  IMAD.WIDE R16, R8, 0x4, R16 ;  /* 0x0000000408107825 */ /* 0x002fca00078e0210 */
[----:B------:R0:W3:Y:S02]  /*01d0*/  LDG.E.EL.64 R8, desc[UR4][R16.64] ;  /* 0x0000000410087981 */ /* 0x0000e4000c2e1b00 */
[----:B0-----:R-:W-:Y:S01]  /*01e0*/  HFMA2.MMA R17, -RZ, RZ, 1.625, 0 ;  /* 0x3e800000ff117435 */ /* 0x001fe200000001ff */
[----:B--2---:R-:W-:Y:S01]  /*01f0*/  FADD R6, R6, 9.9999997473787516356e-06 ;  /* 0x3727c5ac06067421 */ /* 0x004fe20000000000 */
[----:B------:R-:W-:-:S03]  /*0200*/  FADD R18, R7, 9.9999997473787516356e-06 ;  /* 0x3727c5ac07127421 */ /* 0x000fc60000000000 */
[----:B------:R0:W1:Y:S08]  /*0210*/  MUFU.SQRT R19, R6 ;  /* 0x0000000600137308 */ /* 0x0000700000002000 */
[----:B------:R-:W2:Y:S01]  /*0220*/  MUFU.SQRT R20, R18 ;  /* 0x0000001200147308 */ /* 0x000ea20000002000 */
[----:B0-----:R-:W0:Y:S01]  /*0230*/  LDC.64 R6, c[0x0][0x240] ;  /* 0x00009000ff067b82 */ /* 0x001e220000000a00 */
[----:B-1----:R-:W-:-:S02]  /*0240*/  FSETP.GT.AND P0, PT, R19, 8.50705917302346158658e+37, PT ;  /* 0x7e8000001300780b */ /* 0x002fc40003f04000 */
[----:B------:R-:W-:Y:S02]  /*0250*/  FSETP.GEU.AND P2, PT, R19, 1.175494350822287508e-38, PT ;  /* 0x008000001300780b */ /* 0x000fe40003f4e000 */
[C---:B--2---:R-:W-:Y:S02]  /*0260*/  FSETP.GT.AND P1, PT, R20.reuse, 8.50705917302346158658e+37, PT ;  /* 0x7e8000001400780b */ /* 0x044fe40003f24000 */
[----:B------:R-:W-:-:S07]  /*0270*/  FSETP.GEU.AND P3, PT, R20, 1.175494350822287508e-38, PT ;  /* 0x008000001400780b */ /* 0x000fce0003f6e000 */
[----:B------:R-:W-:-:S04]  /*0280*/  @P0 FMUL R19, R19, 0.25 ;  /* 0x3e80000013130820 */ /* 0x000fc80000400000 */
[----:B------:R-:W-:Y:S01]  /*0290*/  @!P2 FMUL R19, R19, 16777216 ;  /* 0x4b8000001313a820 */ /* 0x000fe20000400000 */
[----:B------:R-:W-:-:S04]  /*02a0*/  @P1 FMUL R20, R20, 0.25 ;  /* 0x3e80000014141820 */ /* 0x000fc80000400000 */
[----:B------:R-:W-:Y:S01]  /*02b0*/  @!P3 FMUL R20, R20, 16777216 ;  /* 0x4b8000001414b820 */ /* 0x000fe20000400000 */
[----:B------:R-:W1:Y:S01]  /*02c0*/  MUFU.RCP R19, R19 ;  /* 0x0000001300137308 */ /* 0x000e620000001000 */
[----:B------:R-:W-:-:S07]  /*02d0*/  FSEL R16, R17, 1, P0 ;  /* 0x3f80000011107808 */ /* 0x000fce0000000000 */
[----:B------:R-:W2:Y:S01]  /*02e0*/  MUFU.RCP R20, R20 ;  /* 0x0000001400147308 */ /* 0x000ea20000001000 */
[----:B------:R-:W-:Y:S01]  /*02f0*/  FSEL R17, R17, 1, P1 ;  /* 0x3f80000011117808 */ /* 0x000fe20000800000 */
[----:B------:R-:W-:Y:S01]  /*0300*/  @!P2 FMUL R16, R16, 16777216 ;  /* 0x4b8000001010a820 */ /* 0x000fe20000400000 */
[----:B----4-:R-:W-:Y:S01]  /*0310*/  FADD R4, R4, R12 ;  /* 0x0000000c04047221 */ /* 0x010fe20000000000 */
[----:B------:R-:W-:Y:S02]  /*0320*/  FADD R5, R5, R13 ;  /* 0x0000000d05057221 */ /* 0x000fe40000000000 */
[----:B------:R-:W-:Y:S01]  /*0330*/  @!P3 FMUL R17, R17, 16777216 ;  /* 0x4b8000001111b820 */ /* 0x000fe20000400000 */
[----:B-1----:R-:W-:Y:S01]  /*0340*/  FMUL R19, R19, R16 ;  /* 0x0000001013137220 */ /* 0x002fe20000400000 */
[----:B-----5:R-:W-:Y:S01]  /*0350*/  FADD R14, -R14, R4 ;  /* 0x000000040e0e7221 */ /* 0x020fe20000000100 */
[----:B------:R-:W-:Y:S01]  /*0360*/  FADD R15, -R15, R5 ;  /* 0x000000050f0f7221 */ /* 0x000fe20000000100 */
[----:B--2---:R-:W-:-:S02]  /*0370*/  FMUL R12, R20, R17 ;  /* 0x00000011140c7220 */ /* 0x004fc40000400000 */
[----:B------:R-:W-:Y:S02]  /*0380*/  FMUL R19, R14, R19 ;  /* 0x000000130e137220 */ /* 0x000fe40000400000 */
[----:B------:R-:W-:Y:S01]  /*0390*/  FMUL R12, R15, R12 ;  /* 0x0000000c0f0c7220 */ /* 0x000fe20000400000 */
[----:B0-----:R-:W-:-:S04]  /*03a0*/  IMAD.WIDE R6, R0, 0x4, R6 ;  /* 0x0000000400067825 */ /* 0x001fc800078e0206 */
[----:B---3--:R-:W-:Y:S01]  /*03b0*/  FFMA R8, R8, R19, R10 ;  /* 0x0000001308087223 */ /* 0x008fe2000000000a */
[----:B------:R-:W-:Y:S01]  /*03c0*/  FFMA R9, R9, R12, R11 ;  /* 0x0000000c09097223 */ /* 0x000fe2000000000b */
[----:B------:R-:W-:Y:S04]  /*03d0*/  STG.E.64 desc[UR4][R2.64], R4 ;  /* 0x0000000402007986 */ /* 0x000fe8000c101b04 */
[----:B------:R-:W-:Y:S01]  /*03e0*/  STG.E.64 desc[UR4][R6.64], R8 ;  /* 0x0000000806007986 */ /* 0x000fe2000c101b04 */
[----:B------:R-:W-:Y:S05]  /*03f0*/  EXIT ;  /* 0x000000000000794d */ /* 0x000fea0003800000 */
.L_x_0:
[----:B------:R-:W-:-:S00]  /*0400*/  BRA `(.L_x_0) ;  /* 0xfffffffc00fc7947 */ /* 0x000fc0000383ffff */
[----:B------:R-:W-:-:S00]  /*0410*/  NOP ;  /* 0x0000000000007918 */ /* 0x000fc00000000000 */
        /* <DEDUP_REMOVED lines=14> */
.L_x_1:


//--------------------- .nv.global.init           --------------------------
	.section	.nv.global.init,"aw",@progbits
.nv.global.init:
	.type		_$_str,@object
	.size		_$_str,(_$_str_$_2 - _$_str)
_$_str:
        /*0000*/ 	.byte	0x5f, 0x5f, 0x43, 0x55, 0x44, 0x41, 0x5f, 0x46, 0x54, 0x5a, 0x00
	.type		_$_str_$_2,@object
	.size		_$_str_$_2,(.L_1 - _$_str_$_2)
_$_str_$_2:
        /*000b*/ 	.byte	0x5f, 0x5f, 0x43, 0x55, 0x44, 0x41, 0x5f, 0x50, 0x52, 0x45, 0x43, 0x5f, 0x53, 0x51, 0x52, 0x54
        /*001b*/ 	.byte	0x00
.L_1:


//--------------------- .nv.constant0.triton_poi_fused__native_batch_norm_legit_no_training_convolution_37 --------------------------
	.section	.nv.constant0.triton_poi_fused__native_batch_norm_legit_no_training_convolution_37,"a",@progbits
	.sectionflags	@""
	.align	4
.nv.constant0.triton_poi_fused__native_batch_norm_legit_no_training_convolution_37:
	.zero		588
